//
// Generated by NVIDIA NVVM Compiler
//
// Compiler Build ID: CL-36424714
// Cuda compilation tools, release 13.0, V13.0.88
// Based on NVVM 20.0.0
//

.version 9.0
.target sm_100
.address_size 64

	// .globl	_Z10scanKernelPiS_i
// _ZZ10scanKernelPiS_iE4temp has been demoted

.visible .entry _Z10scanKernelPiS_i(
	.param .u64 .ptr .align 1 _Z10scanKernelPiS_i_param_0,
	.param .u64 .ptr .align 1 _Z10scanKernelPiS_i_param_1,
	.param .u32 _Z10scanKernelPiS_i_param_2
)
{
	.reg .pred 	%p<11>;
	.reg .b32 	%r<59>;
	.reg .b64 	%rd<11>;
	// demoted variable
	.shared .align 4 .b8 _ZZ10scanKernelPiS_iE4temp[4096];
	ld.param.u64 	%rd5, [_Z10scanKernelPiS_i_param_0];
	ld.param.u64 	%rd6, [_Z10scanKernelPiS_i_param_1];
	cvta.to.global.u64 	%rd1, %rd6;
	cvta.to.global.u64 	%rd7, %rd5;
	mov.u32 	%r1, %tid.x;
	shl.b32 	%r10, %r1, 1;
	mul.wide.u32 	%rd8, %r10, 4;
	add.s64 	%rd9, %rd7, %rd8;
	ld.global.u32 	%r11, [%rd9];
	shl.b32 	%r12, %r1, 3;
	mov.u32 	%r13, _ZZ10scanKernelPiS_iE4temp;
	add.s32 	%r2, %r13, %r12;
	st.shared.u32 	[%r2], %r11;
	or.b32  	%r3, %r10, 1;
	ld.global.u32 	%r14, [%rd9+4];
	st.shared.u32 	[%r2+4], %r14;
	bar.sync 	0;
	setp.gt.u32 	%p1, %r1, 255;
	@%p1 bra 	$L__BB0_2;
	ld.shared.u32 	%r15, [%r2];
	ld.shared.u32 	%r16, [%r2+4];
	add.s32 	%r17, %r16, %r15;
	st.shared.u32 	[%r2+4], %r17;
$L__BB0_2:
	bar.sync 	0;
	setp.gt.u32 	%p2, %r1, 127;
	shl.b32 	%r4, %r3, 3;
	add.s32 	%r5, %r13, %r4;
	@%p2 bra 	$L__BB0_4;
	ld.shared.u32 	%r19, [%r5+-4];
	ld.shared.u32 	%r20, [%r5+4];
	add.s32 	%r21, %r20, %r19;
	st.shared.u32 	[%r5+4], %r21;
$L__BB0_4:
	bar.sync 	0;
	setp.gt.u32 	%p3, %r1, 63;
	@%p3 bra 	$L__BB0_6;
	add.s32 	%r22, %r5, %r4;
	ld.shared.u32 	%r23, [%r22+-4];
	ld.shared.u32 	%r24, [%r22+12];
	add.s32 	%r25, %r24, %r23;
	st.shared.u32 	[%r22+12], %r25;
$L__BB0_6:
	bar.sync 	0;
	setp.gt.u32 	%p4, %r1, 31;
	@%p4 bra 	$L__BB0_8;
	mad.lo.s32 	%r26, %r3, 24, %r5;
	ld.shared.u32 	%r27, [%r26+-4];
	ld.shared.u32 	%r28, [%r26+28];
	add.s32 	%r29, %r28, %r27;
	st.shared.u32 	[%r26+28], %r29;
$L__BB0_8:
	bar.sync 	0;
	setp.gt.u32 	%p5, %r1, 15;
	@%p5 bra 	$L__BB0_10;
	mad.lo.s32 	%r30, %r3, 56, %r5;
	ld.shared.u32 	%r31, [%r30+-4];
	ld.shared.u32 	%r32, [%r30+60];
	add.s32 	%r33, %r32, %r31;
	st.shared.u32 	[%r30+60], %r33;
$L__BB0_10:
	bar.sync 	0;
	setp.gt.u32 	%p6, %r1, 7;
	@%p6 bra 	$L__BB0_12;
	mad.lo.s32 	%r34, %r3, 120, %r5;
	ld.shared.u32 	%r35, [%r34+-4];
	ld.shared.u32 	%r36, [%r34+124];
	add.s32 	%r37, %r36, %r35;
	st.shared.u32 	[%r34+124], %r37;
$L__BB0_12:
	bar.sync 	0;
	setp.gt.u32 	%p7, %r1, 3;
	@%p7 bra 	$L__BB0_14;
	mad.lo.s32 	%r38, %r3, 248, %r5;
	ld.shared.u32 	%r39, [%r38+-4];
	ld.shared.u32 	%r40, [%r38+252];
	add.s32 	%r41, %r40, %r39;
	st.shared.u32 	[%r38+252], %r41;
$L__BB0_14:
	bar.sync 	0;
	setp.gt.u32 	%p8, %r1, 1;
	@%p8 bra 	$L__BB0_16;
	mad.lo.s32 	%r42, %r3, 504, %r5;
	ld.shared.u32 	%r43, [%r42+-4];
	ld.shared.u32 	%r44, [%r42+508];
	add.s32 	%r45, %r44, %r43;
	st.shared.u32 	[%r42+508], %r45;
$L__BB0_16:
	bar.sync 	0;
	setp.ne.s32 	%p9, %r1, 0;
	@%p9 bra 	$L__BB0_18;
	ld.shared.u32 	%r46, [_ZZ10scanKernelPiS_iE4temp+1020];
	ld.shared.u32 	%r47, [_ZZ10scanKernelPiS_iE4temp+2044];
	add.s32 	%r48, %r47, %r46;
	st.shared.u32 	[_ZZ10scanKernelPiS_iE4temp+2044], %r48;
	ld.shared.u32 	%r49, [_ZZ10scanKernelPiS_iE4temp+4092];
	st.global.u32 	[%rd1], %r49;
$L__BB0_18:
	add.s32 	%r57, %r13, 8;
	add.s64 	%rd10, %rd1, 16;
	mov.b32 	%r58, 0;
$L__BB0_19:
	ld.shared.u32 	%r53, [%r57+-4];
	st.global.u32 	[%rd10+-12], %r53;
	ld.shared.u32 	%r54, [%r57];
	st.global.u32 	[%rd10+-8], %r54;
	ld.shared.u32 	%r55, [%r57+4];
	st.global.u32 	[%rd10+-4], %r55;
	setp.eq.s32 	%p10, %r58, 508;
	@%p10 bra 	$L__BB0_21;
	ld.shared.u32 	%r56, [%r57+8];
	st.global.u32 	[%rd10], %r56;
	add.s32 	%r58, %r58, 4;
	add.s32 	%r57, %r57, 16;
	add.s64 	%rd10, %rd10, 16;
	bra.uni 	$L__BB0_19;
$L__BB0_21:
	ret;

}


// ===== COMPILED SASS (sm_100) =====

	.target	sm_100

	.elftype	@"ET_EXEC"


//--------------------- .note.nv.tkinfo           --------------------------
	.section	.note.nv.tkinfo,"",@"SHT_NOTE"
	.sectionflags	@"SHF_NOTE_NV_TKINFO"
	.tkinfo
        /*0018*/ 	.word	0x00000002
        /*0030*/ 	.string	""
        /*0030*/ 	.string	"ptxas"
        /*0030*/ 	.string	"Cuda compilation tools, release 13.0, V13.0.88"
        /*0030*/ 	.string	"Build cuda_13.0.r13.0/compiler.36424714_0"
        /*0030*/ 	.string	"-arch sm_100 -m 64 "



//--------------------- .note.nv.cuinfo           --------------------------
	.section	.note.nv.cuinfo,"",@"SHT_NOTE"
	.sectionflags	@"SHF_NOTE_NV_CUINFO"
        /*0018*/ 	.short	0x0002
        /*001a*/ 	.short	0x0064
        /*001c*/ 	.short	0x0082
	.zero		2


//--------------------- .nv.info                  --------------------------
	.section	.nv.info,"",@"SHT_CUDA_INFO"
	.align	4


	//----- nvinfo : EIATTR_REGCOUNT
	.align		4
        /*0000*/ 	.byte	0x04, 0x2f
        /*0002*/ 	.short	(.L_1 - .L_0)
	.align		4
.L_0:
        /*0004*/ 	.word	index@(_Z10scanKernelPiS_i)
        /*0008*/ 	.word	0x00000020


	//----- nvinfo : EIATTR_FRAME_SIZE
	.align		4
.L_1:
        /*000c*/ 	.byte	0x04, 0x11
        /*000e*/ 	.short	(.L_3 - .L_2)
	.align		4
.L_2:
        /*0010*/ 	.word	index@(_Z10scanKernelPiS_i)
        /*0014*/ 	.word	0x00000000


	//----- nvinfo : EIATTR_MIN_STACK_SIZE
	.align		4
.L_3:
        /*0018*/ 	.byte	0x04, 0x12
        /*001a*/ 	.short	(.L_5 - .L_4)
	.align		4
.L_4:
        /*001c*/ 	.word	index@(_Z10scanKernelPiS_i)
        /*0020*/ 	.word	0x00000000
.L_5:


//--------------------- .nv.compat                --------------------------
	.section	.nv.compat,"",@"SHT_CUDA_COMPAT_INFO"
	.align	4
        /*0000*/ 	.byte	0x02, 0x09, 0x00, 0x00, 0x02, 0x02, 0x01, 0x00, 0x02, 0x05, 0x05, 0x00, 0x03, 0x07, 0x01, 0x01
        /*0010*/ 	.byte	0x02, 0x03, 0x00, 0x00, 0x02, 0x06, 0x01, 0x00, 0x04, 0x0b, 0x08, 0x00, 0x09, 0x00, 0x00, 0x00
        /*0020*/ 	.byte	0x00, 0x00, 0x00, 0x00


//--------------------- .nv.info._Z10scanKernelPiS_i --------------------------
	.section	.nv.info._Z10scanKernelPiS_i,"",@"SHT_CUDA_INFO"
	.sectionflags	@""
	.align	4


	//----- nvinfo : EIATTR_CUDA_API_VERSION
	.align		4
        /*0000*/ 	.byte	0x04, 0x37
        /*0002*/ 	.short	(.L_7 - .L_6)
.L_6:
        /*0004*/ 	.word	0x00000082


	//----- nvinfo : EIATTR_KPARAM_INFO
	.align		4
.L_7:
        /*0008*/ 	.byte	0x04, 0x17
        /*000a*/ 	.short	(.L_9 - .L_8)
.L_8:
        /*000c*/ 	.word	0x00000000
        /*0010*/ 	.short	0x0002
        /*0012*/ 	.short	0x0010
        /*0014*/ 	.byte	0x00, 0xf0, 0x11, 0x00


	//----- nvinfo : EIATTR_KPARAM_INFO
	.align		4
.L_9:
        /*0018*/ 	.byte	0x04, 0x17
        /*001a*/ 	.short	(.L_11 - .L_10)
.L_10:
        /*001c*/ 	.word	0x00000000
        /*0020*/ 	.short	0x0001
        /*0022*/ 	.short	0x0008
        /*0024*/ 	.byte	0x00, 0xf5, 0x21, 0x00


	//----- nvinfo : EIATTR_KPARAM_INFO
	.align		4
.L_11:
        /*0028*/ 	.byte	0x04, 0x17
        /*002a*/ 	.short	(.L_13 - .L_12)
.L_12:
        /*002c*/ 	.word	0x00000000
        /*0030*/ 	.short	0x0000
        /*0032*/ 	.short	0x0000
        /*0034*/ 	.byte	0x00, 0xf5, 0x21, 0x00


	//----- nvinfo : EIATTR_SPARSE_MMA_MASK
	.align		4
.L_13:
        /*0038*/ 	.byte	0x03, 0x50
        /*003a*/ 	.short	0x0000


	//----- nvinfo : EIATTR_MAXREG_COUNT
	.align		4
        /*003c*/ 	.byte	0x03, 0x1b
        /*003e*/ 	.short	0x00ff


	//----- nvinfo : EIATTR_NUM_BARRIERS
	.align		4
        /*0040*/ 	.byte	0x02, 0x4c
        /*0042*/ 	.byte	0x01
	.zero		1


	//----- nvinfo : EIATTR_MERCURY_ISA_VERSION
	.align		4
        /*0044*/ 	.byte	0x03, 0x5f
        /*0046*/ 	.short	0x0101


	//----- nvinfo : EIATTR_UNUSED_LOAD_BYTE_OFFSET
	.align		4
        /*0048*/ 	.byte	0x04, 0x44
        /*004a*/ 	.short	(.L_15 - .L_14)


	//   ....[0]....
.L_14:
        /*004c*/ 	.word	0x000004f0
        /*0050*/ 	.word	0x0000fff0


	//----- nvinfo : EIATTR_VRC_CTA_INIT_COUNT
	.align		4
.L_15:
        /*0054*/ 	.byte	0x02, 0x4a
	.zero		1
	.zero		1


	//----- nvinfo : EIATTR_EXIT_INSTR_OFFSETS
	.align		4
        /*0058*/ 	.byte	0x04, 0x1c
        /*005a*/ 	.short	(.L_17 - .L_16)


	//   ....[0]....
.L_16:
        /*005c*/ 	.word	0x00000d30


	//----- nvinfo : EIATTR_CBANK_PARAM_SIZE
	.align		4
.L_17:
        /*0060*/ 	.byte	0x03, 0x19
        /*0062*/ 	.short	0x0014


	//----- nvinfo : EIATTR_PARAM_CBANK
	.align		4
        /*0064*/ 	.byte	0x04, 0x0a
        /*0066*/ 	.short	(.L_19 - .L_18)
	.align		4
.L_18:
        /*0068*/ 	.word	index@(.nv.constant0._Z10scanKernelPiS_i)
        /*006c*/ 	.short	0x0380
        /*006e*/ 	.short	0x0014


	//----- nvinfo : EIATTR_SW_WAR
	.align		4
.L_19:
        /*0070*/ 	.byte	0x04, 0x36
        /*0072*/ 	.short	(.L_21 - .L_20)
.L_20:
        /*0074*/ 	.word	0x00000008
.L_21:


//--------------------- .nv.callgraph             --------------------------
	.section	.nv.callgraph,"",@"SHT_CUDA_CALLGRAPH"
	.align	4
	.sectionentsize	8
	.align		4
        /*0000*/ 	.word	0x00000000
	.align		4
        /*0004*/ 	.word	0xffffffff
	.align		4
        /*0008*/ 	.word	0x00000000
	.align		4
        /*000c*/ 	.word	0xfffffffe
	.align		4
        /*0010*/ 	.word	0x00000000
	.align		4
        /*0014*/ 	.word	0xfffffffd
	.align		4
        /*0018*/ 	.word	0x00000000
	.align		4
        /*001c*/ 	.word	0xfffffffc


//--------------------- .text._Z10scanKernelPiS_i --------------------------
	.section	.text._Z10scanKernelPiS_i,"ax",@progbits
	.align	128
        .global         _Z10scanKernelPiS_i
        .type           _Z10scanKernelPiS_i,@function
        .size           _Z10scanKernelPiS_i,(.L_x_2 - _Z10scanKernelPiS_i)
        .other          _Z10scanKernelPiS_i,@"STO_CUDA_ENTRY STV_DEFAULT"
_Z10scanKernelPiS_i:
.text._Z10scanKernelPiS_i:
[----:B------:R-:W-:Y:S01]  /*0000*/  LDC R1, c[0x0][0x37c] ;  /* 0x0000df00ff017b82 */ /* 0x000fe20000000800 */
[----:B------:R-:W0:Y:S07]  /*0010*/  S2R R10, SR_TID.X ;  /* 0x00000000000a7919 */ /* 0x000e2e0000002100 */
[----:B------:R-:W1:Y:S01]  /*0020*/  LDC.64 R2, c[0x0][0x380] ;  /* 0x0000e000ff027b82 */ /* 0x000e620000000a00 */
[----:B------:R-:W2:Y:S07]  /*0030*/  LDCU.64 UR8, c[0x0][0x358] ;  /* 0x00006b00ff0877ac */ /* 0x000eae0008000a00 */
[----:B------:R-:W3:Y:S01]  /*0040*/  S2UR UR5, SR_CgaCtaId ;  /* 0x00000000000579c3 */ /* 0x000ee20000008800 */
[----:B------:R-:W-:Y:S01]  /*0050*/  UMOV UR4, 0x400 ;  /* 0x0000040000047882 */ /* 0x000fe20000000000 */
[----:B------:R-:W4:Y:S01]  /*0060*/  LDCU.64 UR6, c[0x0][0x388] ;  /* 0x00007100ff0677ac */ /* 0x000f220008000a00 */
[----:B0-----:R-:W-:-:S04]  /*0070*/  IMAD.SHL.U32 R0, R10, 0x2, RZ ;  /* 0x000000020a007824 */ /* 0x001fc800078e00ff */
[----:B-1----:R-:W-:-:S05]  /*0080*/  IMAD.WIDE.U32 R2, R0, 0x4, R2 ;  /* 0x0000000400027825 */ /* 0x002fca00078e0002 */
[----:B--2---:R-:W2:Y:S04]  /*0090*/  LDG.E R4, desc[UR8][R2.64] ;  /* 0x0000000802047981 */ /* 0x004ea8000c1e1900 */
[----:B------:R-:W2:Y:S01]  /*00a0*/  LDG.E R5, desc[UR8][R2.64+0x4] ;  /* 0x0000040802057981 */ /* 0x000ea2000c1e1900 */
[----:B---3--:R-:W-:Y:S01]  /*00b0*/  ULEA UR4, UR5, UR4, 0x18 ;  /* 0x0000000405047291 */ /* 0x008fe2000f8ec0ff */
[----:B------:R-:W-:Y:S01]  /*00c0*/  ISETP.GT.U32.AND P0, PT, R10, 0xff, PT ;  /* 0x000000ff0a00780c */ /* 0x000fe20003f04070 */
[----:B------:R-:W-:Y:S01]  /*00d0*/  VIADD R7, R0, 0x1 ;  /* 0x0000000100077836 */ /* 0x000fe20000000000 */
[C---:B------:R-:W-:Y:S01]  /*00e0*/  ISETP.GT.U32.AND P1, PT, R10.reuse, 0x7f, PT ;  /* 0x0000007f0a00780c */ /* 0x040fe20003f24070 */
[----:B------:R-:W0:Y:S01]  /*00f0*/  LDC.64 R12, c[0x0][0x388] ;  /* 0x0000e200ff0c7b82 */ /* 0x000e220000000a00 */
[----:B----4-:R-:W-:Y:S01]  /*0100*/  UIADD3 UR5, UP0, UPT, UR6, 0x10, URZ ;  /* 0x0000001006057890 */ /* 0x010fe2000ff1e0ff */
[----:B------:R-:W-:-:S02]  /*0110*/  LEA R6, R10, UR4, 0x3 ;  /* 0x000000040a067c11 */ /* 0x000fc4000f8e18ff */
[----:B------:R-:W-:Y:S01]  /*0120*/  LEA R7, R7, UR4, 0x3 ;  /* 0x0000000407077c11 */ /* 0x000fe2000f8e18ff */
[----:B------:R-:W-:-:S04]  /*0130*/  UIADD3 UR5, UP1, UPT, UR5, 0x10, URZ ;  /* 0x0000001005057890 */ /* 0x000fc8000ff3e0ff */
[----:B------:R-:W-:Y:S01]  /*0140*/  UIADD3.X UR6, UPT, UPT, URZ, URZ, UR7, UP1, UP0 ;  /* 0x000000ffff067290 */ /* 0x000fe20008fe0407 */
[----:B--2---:R-:W-:Y:S01]  /*0150*/  STS.64 [R6], R4 ;  /* 0x0000000406007388 */ /* 0x004fe20000000a00 */
[----:B------:R-:W-:Y:S06]  /*0160*/  BAR.SYNC.DEFER_BLOCKING 0x0 ;  /* 0x0000000000007b1d */ /* 0x000fec0000010000 */
[----:B------:R-:W1:Y:S02]  /*0170*/  @!P0 LDS.64 R8, [R6] ;  /* 0x0000000006088984 */ /* 0x000e640000000a00 */
[----:B-1----:R-:W-:-:S05]  /*0180*/  @!P0 IADD3 R9, PT, PT, R8, R9, RZ ;  /* 0x0000000908098210 */ /* 0x002fca0007ffe0ff */
[----:B------:R-:W-:Y:S01]  /*0190*/  @!P0 STS [R6+0x4], R9 ;  /* 0x0000040906008388 */ /* 0x000fe20000000800 */
[----:B------:R-:W-:Y:S01]  /*01a0*/  BAR.SYNC.DEFER_BLOCKING 0x0 ;  /* 0x0000000000007b1d */ /* 0x000fe20000010000 */
[----:B------:R-:W-:-:S13]  /*01b0*/  ISETP.GT.U32.AND P0, PT, R10, 0x3f, PT ;  /* 0x0000003f0a00780c */ /* 0x000fda0003f04070 */
[----:B------:R-:W-:Y:S01]  /*01c0*/  @!P0 IMAD R8, R0, 0x8, R7 ;  /* 0x0000000800088824 */ /* 0x000fe200078e0207 */
[----:B------:R-:W-:Y:S04]  /*01d0*/  @!P1 LDS R2, [R7+-0x4] ;  /* 0xfffffc0007029984 */ /* 0x000fe80000000800 */
[----:B------:R-:W1:Y:S02]  /*01e0*/  @!P1 LDS R3, [R7+0x4] ;  /* 0x0000040007039984 */ /* 0x000e640000000800 */
[----:B-1----:R-:W-:-:S05]  /*01f0*/  @!P1 IMAD.IADD R2, R2, 0x1, R3 ;  /* 0x0000000102029824 */ /* 0x002fca00078e0203 */
[----:B------:R-:W-:Y:S01]  /*0200*/  @!P1 STS [R7+0x4], R2 ;  /* 0x0000040207009388 */ /* 0x000fe20000000800 */
[----:B------:R-:W-:Y:S01]  /*0210*/  BAR.SYNC.DEFER_BLOCKING 0x0 ;  /* 0x0000000000007b1d */ /* 0x000fe20000010000 */
[----:B------:R-:W-:-:S13]  /*0220*/  ISETP.GT.U32.AND P1, PT, R10, 0x1f, PT ;  /* 0x0000001f0a00780c */ /* 0x000fda0003f24070 */
[----:B------:R-:W-:Y:S01]  /*0230*/  @!P1 IMAD R9, R0, 0x18, R7 ;  /* 0x0000001800099824 */ /* 0x000fe200078e0207 */
[----:B------:R-:W-:Y:S04]  /*0240*/  @!P0 LDS R3, [R8+0x4] ;  /* 0x0000040008038984 */ /* 0x000fe80000000800 */
[----:B------:R-:W1:Y:S02]  /*0250*/  @!P0 LDS R4, [R8+0x14] ;  /* 0x0000140008048984 */ /* 0x000e640000000800 */
[----:B-1----:R-:W-:-:S05]  /*0260*/  @!P0 IADD3 R3, PT, PT, R3, R4, RZ ;  /* 0x0000000403038210 */ /* 0x002fca0007ffe0ff */
[----:B------:R-:W-:Y:S01]  /*0270*/  @!P0 STS [R8+0x14], R3 ;  /* 0x0000140308008388 */ /* 0x000fe20000000800 */
[----:B------:R-:W-:Y:S01]  /*0280*/  BAR.SYNC.DEFER_BLOCKING 0x0 ;  /* 0x0000000000007b1d */ /* 0x000fe20000010000 */
[----:B------:R-:W-:-:S13]  /*0290*/  ISETP.GT.U32.AND P0, PT, R10, 0xf, PT ;  /* 0x0000000f0a00780c */ /* 0x000fda0003f04070 */
[----:B------:R-:W-:Y:S01]  /*02a0*/  @!P0 IMAD R11, R0, 0x38, R7 ;  /* 0x00000038000b8824 */ /* 0x000fe200078e0207 */
[----:B------:R-:W-:Y:S04]  /*02b0*/  @!P1 LDS R4, [R9+0x14] ;  /* 0x0000140009049984 */ /* 0x000fe80000000800 */
        /* <DEDUP_REMOVED lines=25> */
[----:B------:R-:W-:-:S13]  /*0450*/  ISETP.NE.AND P0, PT, R10, RZ, PT ;  /* 0x000000ff0a00720c */ /* 0x000fda0003f05270 */
[----:B------:R-:W1:Y:S01]  /*0460*/  @!P0 LDC.64 R2, c[0x0][0x388] ;  /* 0x0000e200ff028b82 */ /* 0x000e620000000a00 */
[----:B------:R-:W-:Y:S04]  /*0470*/  @!P1 LDS R0, [R19+0x1f4] ;  /* 0x0001f40013009984 */ /* 0x000fe80000000800 */
[----:B------:R-:W2:Y:S02]  /*0480*/  @!P1 LDS R5, [R19+0x3f4] ;  /* 0x0003f40013059984 */ /* 0x000ea40000000800 */
[----:B--2---:R-:W-:-:S05]  /*0490*/  @!P1 IADD3 R0, PT, PT, R0, R5, RZ ;  /* 0x0000000500009210 */ /* 0x004fca0007ffe0ff */
[----:B------:R2:W-:Y:S01]  /*04a0*/  @!P1 STS [R19+0x3f4], R0 ;  /* 0x0003f40013009388 */ /* 0x0005e20000000800 */
[----:B------:R-:W-:Y:S01]  /*04b0*/  BAR.SYNC.DEFER_BLOCKING 0x0 ;  /* 0x0000000000007b1d */ /* 0x000fe20000010000 */
[----:B--2---:R-:W-:-:S05]  /*04c0*/  MOV R0, UR5 ;  /* 0x0000000500007c02 */ /* 0x004fca0008000f00 */
[----:B------:R-:W-:Y:S01]  /*04d0*/  UMOV UR5, 0x4 ;  /* 0x0000000400057882 */ /* 0x000fe20000000000 */
[----:B------:R-:W1:Y:S04]  /*04e0*/  @!P0 LDS R17, [UR4+0xffc] ;  /* 0x000ffc04ff118984 */ /* 0x000e680008000800 */
[----:B------:R-:W0:Y:S04]  /*04f0*/  LDS.128 R8, [UR4] ;  /* 0x00000004ff087984 */ /* 0x000e280008000c00 */
[----:B------:R-:W2:Y:S04]  /*0500*/  LDS.128 R4, [UR4+0x10] ;  /* 0x00001004ff047984 */ /* 0x000ea80008000c00 */
[----:B------:R-:W-:Y:S04]  /*0510*/  @!P0 LDS R14, [UR4+0x3fc] ;  /* 0x0003fc04ff0e8984 */ /* 0x000fe80008000800 */
[----:B------:R-:W3:Y:S04]  /*0520*/  @!P0 LDS R15, [UR4+0x7fc] ;  /* 0x0007fc04ff0f8984 */ /* 0x000ee80008000800 */
[----:B-1----:R-:W-:Y:S04]  /*0530*/  @!P0 STG.E desc[UR8][R2.64], R17 ;  /* 0x0000001102008986 */ /* 0x002fe8000c101908 */
[----:B0-----:R-:W-:Y:S04]  /*0540*/  STG.E desc[UR8][R12.64+0x4], R9 ;  /* 0x000004090c007986 */ /* 0x001fe8000c101908 */
[----:B------:R-:W-:Y:S04]  /*0550*/  STG.E desc[UR8][R12.64+0xc], R11 ;  /* 0x00000c0b0c007986 */ /* 0x000fe8000c101908 */
[----:B--2---:R-:W-:Y:S04]  /*0560*/  STG.E desc[UR8][R12.64+0x10], R4 ;  /* 0x000010040c007986 */ /* 0x004fe8000c101908 */
[----:B------:R-:W-:Y:S01]  /*0570*/  STG.E desc[UR8][R12.64+0x14], R5 ;  /* 0x000014050c007986 */ /* 0x000fe2000c101908 */
[----:B---3--:R-:W-:-:S03]  /*0580*/  @!P0 IMAD.IADD R14, R14, 0x1, R15 ;  /* 0x000000010e0e8824 */ /* 0x008fc600078e020f */
[----:B------:R-:W-:Y:S04]  /*0590*/  STG.E desc[UR8][R12.64+0x18], R6 ;  /* 0x000018060c007986 */ /* 0x000fe8000c101908 */
[----:B------:R-:W-:Y:S04]  /*05a0*/  STG.E desc[UR8][R12.64+0x1c], R7 ;  /* 0x00001c070c007986 */ /* 0x000fe8000c101908 */
[----:B------:R0:W-:Y:S04]  /*05b0*/  STG.E desc[UR8][R12.64+0x8], R10 ;  /* 0x0000080a0c007986 */ /* 0x0001e8000c101908 */
[----:B------:R1:W-:Y:S01]  /*05c0*/  @!P0 STS [UR4+0x7fc], R14 ;  /* 0x0007fc0eff008988 */ /* 0x0003e20008000804 */
[----:B------:R-:W-:Y:S01]  /*05d0*/  UIADD3 UR4, UPT, UPT, UR4, 0x18, URZ ;  /* 0x0000001804047890 */ /* 0x000fe2000fffe0ff */
[----:B01----:R-:W-:-:S11]  /*05e0*/  IMAD.U32 R10, RZ, RZ, UR6 ;  /* 0x00000006ff0a7e24 */ /* 0x003fd6000f8e00ff */
.L_x_0:
[----:B------:R-:W0:Y:S01]  /*05f0*/  LDS.64 R12, [UR4+0x120] ;  /* 0x00012004ff0c7984 */ /* 0x000e220008000a00 */
[----:B------:R-:W-:Y:S01]  /*0600*/  MOV R8, R0 ;  /* 0x0000000000087202 */ /* 0x000fe20000000f00 */
[----:B------:R-:W-:Y:S01]  /*0610*/  IMAD.MOV.U32 R9, RZ, RZ, R10 ;  /* 0x000000ffff097224 */ /* 0x000fe200078e000a */
[----:B------:R-:W-:Y:S01]  /*0620*/  UIADD3 UR5, UPT, UPT, UR5, 0x48, URZ ;  /* 0x0000004805057890 */ /* 0x000fe2000fffe0ff */
[----:B------:R-:W1:Y:S01]  /*0630*/  LDS.64 R14, [UR4+0x8] ;  /* 0x00000804ff0e7984 */ /* 0x000e620008000a00 */
[----:B------:R-:W-:Y:S02]  /*0640*/  IADD3 R0, P0, PT, R8, 0x120, RZ ;  /* 0x0000012008007810 */ /* 0x000fe40007f1e0ff */
[----:B------:R-:W-:Y:S01]  /*0650*/  UISETP.NE.AND UP0, UPT, UR5, 0x1fc, UPT ;  /* 0x000001fc0500788c */ /* 0x000fe2000bf05270 */
[----:B------:R-:W2:Y:S04]  /*0660*/  LDS.64 R16, [UR4+0x10] ;  /* 0x00001004ff107984 */ /* 0x000ea80008000a00 */
[----:B------:R-:W3:Y:S04]  /*0670*/  LDS.64 R18, [UR4+0x18] ;  /* 0x00001804ff127984 */ /* 0x000ee80008000a00 */
[----:B------:R-:W4:Y:S04]  /*0680*/  LDS.64 R20, [UR4+0x20] ;  /* 0x00002004ff147984 */ /* 0x000f280008000a00 */
[----:B------:R-:W5:Y:S04]  /*0690*/  LDS.64 R22, [UR4+0x28] ;  /* 0x00002804ff167984 */ /* 0x000f680008000a00 */
[----:B------:R-:W5:Y:S04]  /*06a0*/  LDS.64 R2, [UR4+0x30] ;  /* 0x00003004ff027984 */ /* 0x000f680008000a00 */
[----:B------:R-:W5:Y:S04]  /*06b0*/  LDS.64 R26, [UR4+0x38] ;  /* 0x00003804ff1a7984 */ /* 0x000f680008000a00 */
[----:B------:R-:W5:Y:S04]  /*06c0*/  LDS.64 R24, [UR4+0x40] ;  /* 0x00004004ff187984 */ /* 0x000f680008000a00 */
[----:B------:R-:W5:Y:S04]  /*06d0*/  LDS.64 R4, [UR4+0x50] ;  /* 0x00005004ff047984 */ /* 0x000f680008000a00 */
[----:B0-----:R-:W-:Y:S04]  /*06e0*/  STG.E desc[UR8][R8.64+0x118], R12 ;  /* 0x0001180c08007986 */ /* 0x001fe8000c101908 */
[----:B------:R-:W-:Y:S04]  /*06f0*/  STG.E desc[UR8][R8.64+0x11c], R13 ;  /* 0x00011c0d08007986 */ /* 0x000fe8000c101908 */
[----:B-1----:R-:W-:Y:S04]  /*0700*/  STG.E desc[UR8][R8.64], R14 ;  /* 0x0000000e08007986 */ /* 0x002fe8000c101908 */
[----:B------:R-:W-:Y:S04]  /*0710*/  STG.E desc[UR8][R8.64+0x4], R15 ;  /* 0x0000040f08007986 */ /* 0x000fe8000c101908 */
[----:B--2---:R-:W-:Y:S04]  /*0720*/  STG.E desc[UR8][R8.64+0x8], R16 ;  /* 0x0000081008007986 */ /* 0x004fe8000c101908 */
[----:B------:R-:W-:Y:S04]  /*0730*/  STG.E desc[UR8][R8.64+0xc], R17 ;  /* 0x00000c1108007986 */ /* 0x000fe8000c101908 */
[----:B---3--:R-:W-:Y:S04]  /*0740*/  STG.E desc[UR8][R8.64+0x10], R18 ;  /* 0x0000101208007986 */ /* 0x008fe8000c101908 */
[----:B------:R-:W-:Y:S04]  /*0750*/  STG.E desc[UR8][R8.64+0x14], R19 ;  /* 0x0000141308007986 */ /* 0x000fe8000c101908 */
[----:B----4-:R-:W-:Y:S04]  /*0760*/  STG.E desc[UR8][R8.64+0x18], R20 ;  /* 0x0000181408007986 */ /* 0x010fe8000c101908 */
[----:B------:R-:W-:Y:S04]  /*0770*/  STG.E desc[UR8][R8.64+0x1c], R21 ;  /* 0x00001c1508007986 */ /* 0x000fe8000c101908 */
[----:B-----5:R-:W-:Y:S04]  /*0780*/  STG.E desc[UR8][R8.64+0x20], R22 ;  /* 0x0000201608007986 */ /* 0x020fe8000c101908 */
[----:B------:R-:W-:Y:S04]  /*0790*/  STG.E desc[UR8][R8.64+0x24], R23 ;  /* 0x0000241708007986 */ /* 0x000fe8000c101908 */
        /* <DEDUP_REMOVED lines=8> */
[----:B------:R-:W0:Y:S04]  /*0820*/  LDS.64 R28, [UR4+0x48] ;  /* 0x00004804ff1c7984 */ /* 0x000e280008000a00 */
[----:B------:R-:W1:Y:S04]  /*0830*/  LDS.64 R6, [UR4+0x58] ;  /* 0x00005804ff067984 */ /* 0x000e680008000a00 */
        /* <DEDUP_REMOVED lines=49> */
[----:B------:R-:W5:Y:S01]  /*0b50*/  LDS.64 R24, [UR4+0x118] ;  /* 0x00011804ff187984 */ /* 0x000f620008000a00 */
[----:B------:R-:W-:-:S03]  /*0b60*/  UIADD3 UR4, UPT, UPT, UR4, 0x120, URZ ;  /* 0x0000012004047890 */ /* 0x000fc6000fffe0ff */
[----:B0-----:R-:W-:Y:S04]  /*0b70*/  STG.E desc[UR8][R8.64+0xb0], R6 ;  /* 0x0000b00608007986 */ /* 0x001fe8000c101908 */
[----:B------:R-:W-:Y:S04]  /*0b80*/  STG.E desc[UR8][R8.64+0xb4], R7 ;  /* 0x0000b40708007986 */ /* 0x000fe8000c101908 */
[----:B-1----:R-:W-:Y:S04]  /*0b90*/  STG.E desc[UR8][R8.64+0xb8], R12 ;  /* 0x0000b80c08007986 */ /* 0x002fe8000c101908 */
[----:B------:R-:W-:Y:S04]  /*0ba0*/  STG.E desc[UR8][R8.64+0xbc], R13 ;  /* 0x0000bc0d08007986 */ /* 0x000fe8000c101908 */
[----:B--2---:R-:W-:Y:S04]  /*0bb0*/  STG.E desc[UR8][R8.64+0xc4], R11 ;  /* 0x0000c40b08007986 */ /* 0x004fe8000c101908 */
        /* <DEDUP_REMOVED lines=20> */
[----:B------:R0:W-:Y:S02]  /*0d00*/  STG.E desc[UR8][R8.64+0xc0], R10 ;  /* 0x0000c00a08007986 */ /* 0x0001e4000c101908 */
[----:B0-----:R-:W-:Y:S01]  /*0d10*/  IADD3.X R10, PT, PT, RZ, R9, RZ, P0, !PT ;  /* 0x00000009ff0a7210 */ /* 0x001fe200007fe4ff */
[----:B------:R-:W-:Y:S06]  /*0d20*/  BRA.U UP0, `(.L_x_0) ;  /* 0xfffffff900307547 */ /* 0x000fec000b83ffff */
[----:B------:R-:W-:Y:S05]  /*0d30*/  EXIT ;  /* 0x000000000000794d */ /* 0x000fea0003800000 */
.L_x_1:
[----:B------:R-:W-:-:S00]  /*0d40*/  BRA `(.L_x_1) ;  /* 0xfffffffc00fc7947 */ /* 0x000fc0000383ffff */
[----:B------:R-:W-:-:S00]  /*0d50*/  NOP ;  /* 0x0000000000007918 */ /* 0x000fc00000000000 */
        /* <DEDUP_REMOVED lines=10> */
.L_x_2:


//--------------------- .nv.shared._Z10scanKernelPiS_i --------------------------
	.section	.nv.shared._Z10scanKernelPiS_i,"aw",@nobits
	.sectionflags	@""
	.align	4
.nv.shared._Z10scanKernelPiS_i:
	.zero		5120


//--------------------- .nv.shared.reserved.0     --------------------------
	.section	.nv.shared.reserved.0,"aw",@nobits
	.weak		__nv_reservedSMEM_offset_0_alias
	.size		__nv_reservedSMEM_offset_0_alias, 0, 64
	.other		__nv_reservedSMEM_offset_0_alias,@"STO_CUDA_RESERVED_SHARED STV_DEFAULT"
__nv_reservedSMEM_offset_0_alias:
	.zero		0
	.zero		64


//--------------------- .nv.constant0._Z10scanKernelPiS_i --------------------------
	.section	.nv.constant0._Z10scanKernelPiS_i,"a",@progbits
	.sectionflags	@""
	.align	4
.nv.constant0._Z10scanKernelPiS_i:
	.zero		916


//--------------------- SYMBOLS --------------------------

	.type		.nv.reservedSmem.offset0,@object
	.size		.nv.reservedSmem.offset0,0x4
	.type		.nv.reservedSmem.cap,@object
	.size		.nv.reservedSmem.cap,0x4
